//
// Generated by NVIDIA NVVM Compiler
//
// Compiler Build ID: CL-36424714
// Cuda compilation tools, release 13.0, V13.0.88
// Based on NVVM 20.0.0
//

.version 9.0
.target sm_100
.address_size 64

	// .globl	_Z12histo_kernelPjS_jj

.visible .entry _Z12histo_kernelPjS_jj(
	.param .u64 .ptr .align 1 _Z12histo_kernelPjS_jj_param_0,
	.param .u64 .ptr .align 1 _Z12histo_kernelPjS_jj_param_1,
	.param .u32 _Z12histo_kernelPjS_jj_param_2,
	.param .u32 _Z12histo_kernelPjS_jj_param_3
)
{


	ret;

}


// ===== COMPILED SASS (sm_100) =====

	.target	sm_100

	.elftype	@"ET_EXEC"


//--------------------- .note.nv.tkinfo           --------------------------
	.section	.note.nv.tkinfo,"",@"SHT_NOTE"
	.sectionflags	@"SHF_NOTE_NV_TKINFO"
	.tkinfo
        /*0018*/ 	.word	0x00000002
        /*0030*/ 	.string	""
        /*0030*/ 	.string	"ptxas"
        /*0030*/ 	.string	"Cuda compilation tools, release 13.0, V13.0.88"
        /*0030*/ 	.string	"Build cuda_13.0.r13.0/compiler.36424714_0"
        /*0030*/ 	.string	"-arch sm_100 -m 64 "



//--------------------- .note.nv.cuinfo           --------------------------
	.section	.note.nv.cuinfo,"",@"SHT_NOTE"
	.sectionflags	@"SHF_NOTE_NV_CUINFO"
        /*0018*/ 	.short	0x0002
        /*001a*/ 	.short	0x0064
        /*001c*/ 	.short	0x0082
	.zero		2


//--------------------- .nv.info                  --------------------------
	.section	.nv.info,"",@"SHT_CUDA_INFO"
	.align	4


	//----- nvinfo : EIATTR_REGCOUNT
	.align		4
        /*0000*/ 	.byte	0x04, 0x2f
        /*0002*/ 	.short	(.L_1 - .L_0)
	.align		4
.L_0:
        /*0004*/ 	.word	index@(_Z12histo_kernelPjS_jj)
        /*0008*/ 	.word	0x00000004


	//----- nvinfo : EIATTR_FRAME_SIZE
	.align		4
.L_1:
        /*000c*/ 	.byte	0x04, 0x11
        /*000e*/ 	.short	(.L_3 - .L_2)
	.align		4
.L_2:
        /*0010*/ 	.word	index@(_Z12histo_kernelPjS_jj)
        /*0014*/ 	.word	0x00000000


	//----- nvinfo : EIATTR_MIN_STACK_SIZE
	.align		4
.L_3:
        /*0018*/ 	.byte	0x04, 0x12
        /*001a*/ 	.short	(.L_5 - .L_4)
	.align		4
.L_4:
        /*001c*/ 	.word	index@(_Z12histo_kernelPjS_jj)
        /*0020*/ 	.word	0x00000000
.L_5:


//--------------------- .nv.compat                --------------------------
	.section	.nv.compat,"",@"SHT_CUDA_COMPAT_INFO"
	.align	4
        /*0000*/ 	.byte	0x02, 0x09, 0x00, 0x00, 0x02, 0x02, 0x01, 0x00, 0x02, 0x05, 0x05, 0x00, 0x03, 0x07, 0x01, 0x01
        /*0010*/ 	.byte	0x02, 0x03, 0x00, 0x00, 0x02, 0x06, 0x01, 0x00, 0x04, 0x0b, 0x08, 0x00, 0x09, 0x00, 0x00, 0x00
        /*0020*/ 	.byte	0x00, 0x00, 0x00, 0x00


//--------------------- .nv.info._Z12histo_kernelPjS_jj --------------------------
	.section	.nv.info._Z12histo_kernelPjS_jj,"",@"SHT_CUDA_INFO"
	.sectionflags	@""
	.align	4


	//----- nvinfo : EIATTR_CUDA_API_VERSION
	.align		4
        /*0000*/ 	.byte	0x04, 0x37
        /*0002*/ 	.short	(.L_7 - .L_6)
.L_6:
        /*0004*/ 	.word	0x00000082


	//----- nvinfo : EIATTR_KPARAM_INFO
	.align		4
.L_7:
        /*0008*/ 	.byte	0x04, 0x17
        /*000a*/ 	.short	(.L_9 - .L_8)
.L_8:
        /*000c*/ 	.word	0x00000000
        /*0010*/ 	.short	0x0003
        /*0012*/ 	.short	0x0014
        /*0014*/ 	.byte	0x00, 0xf0, 0x11, 0x00


	//----- nvinfo : EIATTR_KPARAM_INFO
	.align		4
.L_9:
        /*0018*/ 	.byte	0x04, 0x17
        /*001a*/ 	.short	(.L_11 - .L_10)
.L_10:
        /*001c*/ 	.word	0x00000000
        /*0020*/ 	.short	0x0002
        /*0022*/ 	.short	0x0010
        /*0024*/ 	.byte	0x00, 0xf0, 0x11, 0x00


	//----- nvinfo : EIATTR_KPARAM_INFO
	.align		4
.L_11:
        /*0028*/ 	.byte	0x04, 0x17
        /*002a*/ 	.short	(.L_13 - .L_12)
.L_12:
        /*002c*/ 	.word	0x00000000
        /*0030*/ 	.short	0x0001
        /*0032*/ 	.short	0x0008
        /*0034*/ 	.byte	0x00, 0xf5, 0x21, 0x00


	//----- nvinfo : EIATTR_KPARAM_INFO
	.align		4
.L_13:
        /*0038*/ 	.byte	0x04, 0x17
        /*003a*/ 	.short	(.L_15 - .L_14)
.L_14:
        /*003c*/ 	.word	0x00000000
        /*0040*/ 	.short	0x0000
        /*0042*/ 	.short	0x0000
        /*0044*/ 	.byte	0x00, 0xf5, 0x21, 0x00


	//----- nvinfo : EIATTR_SPARSE_MMA_MASK
	.align		4
.L_15:
        /*0048*/ 	.byte	0x03, 0x50
        /*004a*/ 	.short	0x0000


	//----- nvinfo : EIATTR_MAXREG_COUNT
	.align		4
        /*004c*/ 	.byte	0x03, 0x1b
        /*004e*/ 	.short	0x00ff


	//----- nvinfo : EIATTR_MERCURY_ISA_VERSION
	.align		4
        /*0050*/ 	.byte	0x03, 0x5f
        /*0052*/ 	.short	0x0101


	//----- nvinfo : EIATTR_VRC_CTA_INIT_COUNT
	.align		4
        /*0054*/ 	.byte	0x02, 0x4a
	.zero		1
	.zero		1


	//----- nvinfo : EIATTR_EXIT_INSTR_OFFSETS
	.align		4
        /*0058*/ 	.byte	0x04, 0x1c
        /*005a*/ 	.short	(.L_17 - .L_16)


	//   ....[0]....
.L_16:
        /*005c*/ 	.word	0x00000010


	//----- nvinfo : EIATTR_CBANK_PARAM_SIZE
	.align		4
.L_17:
        /*0060*/ 	.byte	0x03, 0x19
        /*0062*/ 	.short	0x0018


	//----- nvinfo : EIATTR_PARAM_CBANK
	.align		4
        /*0064*/ 	.byte	0x04, 0x0a
        /*0066*/ 	.short	(.L_19 - .L_18)
	.align		4
.L_18:
        /*0068*/ 	.word	index@(.nv.constant0._Z12histo_kernelPjS_jj)
        /*006c*/ 	.short	0x0380
        /*006e*/ 	.short	0x0018


	//----- nvinfo : EIATTR_SW_WAR
	.align		4
.L_19:
        /*0070*/ 	.byte	0x04, 0x36
        /*0072*/ 	.short	(.L_21 - .L_20)
.L_20:
        /*0074*/ 	.word	0x00000008
.L_21:


//--------------------- .nv.callgraph             --------------------------
	.section	.nv.callgraph,"",@"SHT_CUDA_CALLGRAPH"
	.align	4
	.sectionentsize	8
	.align		4
        /*0000*/ 	.word	0x00000000
	.align		4
        /*0004*/ 	.word	0xffffffff
	.align		4
        /*0008*/ 	.word	0x00000000
	.align		4
        /*000c*/ 	.word	0xfffffffe
	.align		4
        /*0010*/ 	.word	0x00000000
	.align		4
        /*0014*/ 	.word	0xfffffffd
	.align		4
        /*0018*/ 	.word	0x00000000
	.align		4
        /*001c*/ 	.word	0xfffffffc


//--------------------- .text._Z12histo_kernelPjS_jj --------------------------
	.section	.text._Z12histo_kernelPjS_jj,"ax",@progbits
	.align	128
        .global         _Z12histo_kernelPjS_jj
        .type           _Z12histo_kernelPjS_jj,@function
        .size           _Z12histo_kernelPjS_jj,(.L_x_1 - _Z12histo_kernelPjS_jj)
        .other          _Z12histo_kernelPjS_jj,@"STO_CUDA_ENTRY STV_DEFAULT"
_Z12histo_kernelPjS_jj:
.text._Z12histo_kernelPjS_jj:
[----:B------:R-:W-:Y:S01]  /*0000*/  LDC R1, c[0x0][0x37c] ;  /* 0x0000df00ff017b82 */ /* 0x000fe20000000800 */
[----:B------:R-:W-:Y:S05]  /*0010*/  EXIT ;  /* 0x000000000000794d */ /* 0x000fea0003800000 */
.L_x_0:
[----:B------:R-:W-:-:S00]  /*0020*/  BRA `(.L_x_0) ;  /* 0xfffffffc00fc7947 */ /* 0x000fc0000383ffff */
[----:B------:R-:W-:-:S00]  /*0030*/  NOP ;  /* 0x0000000000007918 */ /* 0x000fc00000000000 */
        /* <DEDUP_REMOVED lines=12> */
.L_x_1:


//--------------------- .nv.shared.reserved.0     --------------------------
	.section	.nv.shared.reserved.0,"aw",@nobits
	.weak		__nv_reservedSMEM_offset_0_alias
	.size		__nv_reservedSMEM_offset_0_alias, 0, 64
	.other		__nv_reservedSMEM_offset_0_alias,@"STO_CUDA_RESERVED_SHARED STV_DEFAULT"
__nv_reservedSMEM_offset_0_alias:
	.zero		0
	.zero		64


//--------------------- .nv.constant0._Z12histo_kernelPjS_jj --------------------------
	.section	.nv.constant0._Z12histo_kernelPjS_jj,"a",@progbits
	.sectionflags	@""
	.align	4
.nv.constant0._Z12histo_kernelPjS_jj:
	.zero		920


//--------------------- SYMBOLS --------------------------

	.type		.nv.reservedSmem.offset0,@object
	.size		.nv.reservedSmem.offset0,0x4
